//
// Generated by NVIDIA NVVM Compiler
//
// Compiler Build ID: CL-36424714
// Cuda compilation tools, release 13.0, V13.0.88
// Based on NVVM 20.0.0
//

.version 9.0
.target sm_100
.address_size 64

	// .globl	_Z17gemm_tiled_kernelfPKfbS0_bfPfiii
// _ZZ17gemm_tiled_kernelfPKfbS0_bfPfiiiE2As has been demoted
// _ZZ17gemm_tiled_kernelfPKfbS0_bfPfiiiE2Bs has been demoted

.visible .entry _Z17gemm_tiled_kernelfPKfbS0_bfPfiii(
	.param .f32 _Z17gemm_tiled_kernelfPKfbS0_bfPfiii_param_0,
	.param .u64 .ptr .align 1 _Z17gemm_tiled_kernelfPKfbS0_bfPfiii_param_1,
	.param .u8 _Z17gemm_tiled_kernelfPKfbS0_bfPfiii_param_2,
	.param .u64 .ptr .align 1 _Z17gemm_tiled_kernelfPKfbS0_bfPfiii_param_3,
	.param .u8 _Z17gemm_tiled_kernelfPKfbS0_bfPfiii_param_4,
	.param .f32 _Z17gemm_tiled_kernelfPKfbS0_bfPfiii_param_5,
	.param .u64 .ptr .align 1 _Z17gemm_tiled_kernelfPKfbS0_bfPfiii_param_6,
	.param .u32 _Z17gemm_tiled_kernelfPKfbS0_bfPfiii_param_7,
	.param .u32 _Z17gemm_tiled_kernelfPKfbS0_bfPfiii_param_8,
	.param .u32 _Z17gemm_tiled_kernelfPKfbS0_bfPfiii_param_9
)
{
	.reg .pred 	%p<14>;
	.reg .b16 	%rs<3>;
	.reg .b32 	%r<53>;
	.reg .b32 	%f<71>;
	.reg .b64 	%rd<18>;
	// demoted variable
	.shared .align 4 .b8 _ZZ17gemm_tiled_kernelfPKfbS0_bfPfiiiE2As[1024];
	// demoted variable
	.shared .align 4 .b8 _ZZ17gemm_tiled_kernelfPKfbS0_bfPfiiiE2Bs[1024];
	ld.param.f32 	%f10, [_Z17gemm_tiled_kernelfPKfbS0_bfPfiii_param_0];
	ld.param.u64 	%rd4, [_Z17gemm_tiled_kernelfPKfbS0_bfPfiii_param_1];
	ld.param.s8 	%rs1, [_Z17gemm_tiled_kernelfPKfbS0_bfPfiii_param_2];
	ld.param.u64 	%rd5, [_Z17gemm_tiled_kernelfPKfbS0_bfPfiii_param_3];
	ld.param.s8 	%rs2, [_Z17gemm_tiled_kernelfPKfbS0_bfPfiii_param_4];
	ld.param.u32 	%r32, [_Z17gemm_tiled_kernelfPKfbS0_bfPfiii_param_7];
	ld.param.u32 	%r33, [_Z17gemm_tiled_kernelfPKfbS0_bfPfiii_param_8];
	ld.param.u32 	%r34, [_Z17gemm_tiled_kernelfPKfbS0_bfPfiii_param_9];
	cvta.to.global.u64 	%rd1, %rd5;
	cvta.to.global.u64 	%rd2, %rd4;
	mov.u32 	%r35, %ctaid.y;
	shl.b32 	%r1, %r35, 4;
	mov.u32 	%r49, %tid.y;
	add.s32 	%r3, %r1, %r49;
	mov.u32 	%r36, %ctaid.x;
	shl.b32 	%r4, %r36, 4;
	mov.u32 	%r46, %tid.x;
	add.s32 	%r6, %r4, %r46;
	setp.lt.s32 	%p1, %r34, 1;
	mov.f32 	%f70, 0f00000000;
	@%p1 bra 	$L__BB0_11;
	add.s32 	%r37, %r34, 15;
	shr.u32 	%r38, %r37, 4;
	shl.b32 	%r39, %r49, 6;
	mov.u32 	%r40, _ZZ17gemm_tiled_kernelfPKfbS0_bfPfiiiE2As;
	add.s32 	%r7, %r40, %r39;
	shl.b32 	%r41, %r46, 2;
	add.s32 	%r8, %r7, %r41;
	mov.u32 	%r42, _ZZ17gemm_tiled_kernelfPKfbS0_bfPfiiiE2Bs;
	add.s32 	%r10, %r42, %r41;
	add.s32 	%r9, %r10, %r39;
	neg.s32 	%r52, %r38;
	mad.lo.s32 	%r43, %r49, %r33, %r46;
	add.s32 	%r51, %r43, %r4;
	shl.b32 	%r13, %r33, 4;
	mad.lo.s32 	%r50, %r33, %r6, %r49;
	mad.lo.s32 	%r48, %r34, %r3, %r46;
	mad.lo.s32 	%r44, %r46, %r34, %r49;
	add.s32 	%r47, %r44, %r1;
	shl.b32 	%r17, %r34, 4;
	mov.f32 	%f70, 0f00000000;
$L__BB0_2:
	setp.ge.s32 	%p2, %r3, %r32;
	setp.ge.s32 	%p3, %r46, %r34;
	mov.f32 	%f68, 0f00000000;
	or.pred  	%p4, %p2, %p3;
	@%p4 bra 	$L__BB0_6;
	setp.ne.s16 	%p5, %rs1, 0;
	@%p5 bra 	$L__BB0_5;
	mul.wide.s32 	%rd8, %r48, 4;
	add.s64 	%rd9, %rd2, %rd8;
	ld.global.f32 	%f68, [%rd9];
	bra.uni 	$L__BB0_6;
$L__BB0_5:
	mul.wide.s32 	%rd6, %r47, 4;
	add.s64 	%rd7, %rd2, %rd6;
	ld.global.f32 	%f68, [%rd7];
$L__BB0_6:
	setp.ge.s32 	%p6, %r6, %r33;
	st.shared.f32 	[%r8], %f68;
	setp.ge.s32 	%p7, %r49, %r34;
	mov.f32 	%f69, 0f00000000;
	or.pred  	%p8, %p6, %p7;
	@%p8 bra 	$L__BB0_10;
	setp.ne.s16 	%p9, %rs2, 0;
	@%p9 bra 	$L__BB0_9;
	mul.wide.s32 	%rd12, %r51, 4;
	add.s64 	%rd13, %rd1, %rd12;
	ld.global.f32 	%f69, [%rd13];
	bra.uni 	$L__BB0_10;
$L__BB0_9:
	mul.wide.s32 	%rd10, %r50, 4;
	add.s64 	%rd11, %rd1, %rd10;
	ld.global.f32 	%f69, [%rd11];
$L__BB0_10:
	st.shared.f32 	[%r9], %f69;
	bar.sync 	0;
	ld.shared.f32 	%f16, [%r7];
	ld.shared.f32 	%f17, [%r10];
	fma.rn.f32 	%f18, %f16, %f17, %f70;
	ld.shared.f32 	%f19, [%r7+4];
	ld.shared.f32 	%f20, [%r10+64];
	fma.rn.f32 	%f21, %f19, %f20, %f18;
	ld.shared.f32 	%f22, [%r7+8];
	ld.shared.f32 	%f23, [%r10+128];
	fma.rn.f32 	%f24, %f22, %f23, %f21;
	ld.shared.f32 	%f25, [%r7+12];
	ld.shared.f32 	%f26, [%r10+192];
	fma.rn.f32 	%f27, %f25, %f26, %f24;
	ld.shared.f32 	%f28, [%r7+16];
	ld.shared.f32 	%f29, [%r10+256];
	fma.rn.f32 	%f30, %f28, %f29, %f27;
	ld.shared.f32 	%f31, [%r7+20];
	ld.shared.f32 	%f32, [%r10+320];
	fma.rn.f32 	%f33, %f31, %f32, %f30;
	ld.shared.f32 	%f34, [%r7+24];
	ld.shared.f32 	%f35, [%r10+384];
	fma.rn.f32 	%f36, %f34, %f35, %f33;
	ld.shared.f32 	%f37, [%r7+28];
	ld.shared.f32 	%f38, [%r10+448];
	fma.rn.f32 	%f39, %f37, %f38, %f36;
	ld.shared.f32 	%f40, [%r7+32];
	ld.shared.f32 	%f41, [%r10+512];
	fma.rn.f32 	%f42, %f40, %f41, %f39;
	ld.shared.f32 	%f43, [%r7+36];
	ld.shared.f32 	%f44, [%r10+576];
	fma.rn.f32 	%f45, %f43, %f44, %f42;
	ld.shared.f32 	%f46, [%r7+40];
	ld.shared.f32 	%f47, [%r10+640];
	fma.rn.f32 	%f48, %f46, %f47, %f45;
	ld.shared.f32 	%f49, [%r7+44];
	ld.shared.f32 	%f50, [%r10+704];
	fma.rn.f32 	%f51, %f49, %f50, %f48;
	ld.shared.f32 	%f52, [%r7+48];
	ld.shared.f32 	%f53, [%r10+768];
	fma.rn.f32 	%f54, %f52, %f53, %f51;
	ld.shared.f32 	%f55, [%r7+52];
	ld.shared.f32 	%f56, [%r10+832];
	fma.rn.f32 	%f57, %f55, %f56, %f54;
	ld.shared.f32 	%f58, [%r7+56];
	ld.shared.f32 	%f59, [%r10+896];
	fma.rn.f32 	%f60, %f58, %f59, %f57;
	ld.shared.f32 	%f61, [%r7+60];
	ld.shared.f32 	%f62, [%r10+960];
	fma.rn.f32 	%f70, %f61, %f62, %f60;
	bar.sync 	0;
	add.s32 	%r52, %r52, 1;
	setp.ne.s32 	%p10, %r52, 0;
	add.s32 	%r51, %r51, %r13;
	add.s32 	%r50, %r50, 16;
	add.s32 	%r49, %r49, 16;
	add.s32 	%r48, %r48, 16;
	add.s32 	%r47, %r47, %r17;
	add.s32 	%r46, %r46, 16;
	@%p10 bra 	$L__BB0_2;
$L__BB0_11:
	setp.ge.s32 	%p11, %r3, %r32;
	setp.ge.s32 	%p12, %r6, %r33;
	or.pred  	%p13, %p11, %p12;
	@%p13 bra 	$L__BB0_13;
	ld.param.u64 	%rd17, [_Z17gemm_tiled_kernelfPKfbS0_bfPfiii_param_6];
	ld.param.f32 	%f66, [_Z17gemm_tiled_kernelfPKfbS0_bfPfiii_param_5];
	mad.lo.s32 	%r45, %r33, %r3, %r6;
	cvta.to.global.u64 	%rd14, %rd17;
	mul.wide.s32 	%rd15, %r45, 4;
	add.s64 	%rd16, %rd14, %rd15;
	ld.global.f32 	%f63, [%rd16];
	mul.f32 	%f64, %f66, %f63;
	fma.rn.f32 	%f65, %f10, %f70, %f64;
	st.global.f32 	[%rd16], %f65;
$L__BB0_13:
	ret;

}


// ===== COMPILED SASS (sm_100) =====

	.target	sm_100

	.elftype	@"ET_EXEC"


//--------------------- .note.nv.tkinfo           --------------------------
	.section	.note.nv.tkinfo,"",@"SHT_NOTE"
	.sectionflags	@"SHF_NOTE_NV_TKINFO"
	.tkinfo
        /*0018*/ 	.word	0x00000002
        /*0030*/ 	.string	""
        /*0030*/ 	.string	"ptxas"
        /*0030*/ 	.string	"Cuda compilation tools, release 13.0, V13.0.88"
        /*0030*/ 	.string	"Build cuda_13.0.r13.0/compiler.36424714_0"
        /*0030*/ 	.string	"-arch sm_100 -m 64 "



//--------------------- .note.nv.cuinfo           --------------------------
	.section	.note.nv.cuinfo,"",@"SHT_NOTE"
	.sectionflags	@"SHF_NOTE_NV_CUINFO"
        /*0018*/ 	.short	0x0002
        /*001a*/ 	.short	0x0064
        /*001c*/ 	.short	0x0082
	.zero		2


//--------------------- .nv.info                  --------------------------
	.section	.nv.info,"",@"SHT_CUDA_INFO"
	.align	4


	//----- nvinfo : EIATTR_REGCOUNT
	.align		4
        /*0000*/ 	.byte	0x04, 0x2f
        /*0002*/ 	.short	(.L_1 - .L_0)
	.align		4
.L_0:
        /*0004*/ 	.word	index@(_Z17gemm_tiled_kernelfPKfbS0_bfPfiii)
        /*0008*/ 	.word	0x00000020


	//----- nvinfo : EIATTR_FRAME_SIZE
	.align		4
.L_1:
        /*000c*/ 	.byte	0x04, 0x11
        /*000e*/ 	.short	(.L_3 - .L_2)
	.align		4
.L_2:
        /*0010*/ 	.word	index@(_Z17gemm_tiled_kernelfPKfbS0_bfPfiii)
        /*0014*/ 	.word	0x00000000


	//----- nvinfo : EIATTR_MIN_STACK_SIZE
	.align		4
.L_3:
        /*0018*/ 	.byte	0x04, 0x12
        /*001a*/ 	.short	(.L_5 - .L_4)
	.align		4
.L_4:
        /*001c*/ 	.word	index@(_Z17gemm_tiled_kernelfPKfbS0_bfPfiii)
        /*0020*/ 	.word	0x00000000
.L_5:


//--------------------- .nv.compat                --------------------------
	.section	.nv.compat,"",@"SHT_CUDA_COMPAT_INFO"
	.align	4
        /*0000*/ 	.byte	0x02, 0x09, 0x00, 0x00, 0x02, 0x02, 0x01, 0x00, 0x02, 0x05, 0x05, 0x00, 0x03, 0x07, 0x01, 0x01
        /*0010*/ 	.byte	0x02, 0x03, 0x00, 0x00, 0x02, 0x06, 0x01, 0x00, 0x04, 0x0b, 0x08, 0x00, 0x09, 0x00, 0x00, 0x00
        /*0020*/ 	.byte	0x00, 0x00, 0x00, 0x00


//--------------------- .nv.info._Z17gemm_tiled_kernelfPKfbS0_bfPfiii --------------------------
	.section	.nv.info._Z17gemm_tiled_kernelfPKfbS0_bfPfiii,"",@"SHT_CUDA_INFO"
	.sectionflags	@""
	.align	4


	//----- nvinfo : EIATTR_CUDA_API_VERSION
	.align		4
        /*0000*/ 	.byte	0x04, 0x37
        /*0002*/ 	.short	(.L_7 - .L_6)
.L_6:
        /*0004*/ 	.word	0x00000082


	//----- nvinfo : EIATTR_KPARAM_INFO
	.align		4
.L_7:
        /*0008*/ 	.byte	0x04, 0x17
        /*000a*/ 	.short	(.L_9 - .L_8)
.L_8:
        /*000c*/ 	.word	0x00000000
        /*0010*/ 	.short	0x0009
        /*0012*/ 	.short	0x0038
        /*0014*/ 	.byte	0x00, 0xf0, 0x11, 0x00


	//----- nvinfo : EIATTR_KPARAM_INFO
	.align		4
.L_9:
        /*0018*/ 	.byte	0x04, 0x17
        /*001a*/ 	.short	(.L_11 - .L_10)
.L_10:
        /*001c*/ 	.word	0x00000000
        /*0020*/ 	.short	0x0008
        /*0022*/ 	.short	0x0034
        /*0024*/ 	.byte	0x00, 0xf0, 0x11, 0x00


	//----- nvinfo : EIATTR_KPARAM_INFO
	.align		4
.L_11:
        /*0028*/ 	.byte	0x04, 0x17
        /*002a*/ 	.short	(.L_13 - .L_12)
.L_12:
        /*002c*/ 	.word	0x00000000
        /*0030*/ 	.short	0x0007
        /*0032*/ 	.short	0x0030
        /*0034*/ 	.byte	0x00, 0xf0, 0x11, 0x00


	//----- nvinfo : EIATTR_KPARAM_INFO
	.align		4
.L_13:
        /*0038*/ 	.byte	0x04, 0x17
        /*003a*/ 	.short	(.L_15 - .L_14)
.L_14:
        /*003c*/ 	.word	0x00000000
        /*0040*/ 	.short	0x0006
        /*0042*/ 	.short	0x0028
        /*0044*/ 	.byte	0x00, 0xf5, 0x21, 0x00


	//----- nvinfo : EIATTR_KPARAM_INFO
	.align		4
.L_15:
        /*0048*/ 	.byte	0x04, 0x17
        /*004a*/ 	.short	(.L_17 - .L_16)
.L_16:
        /*004c*/ 	.word	0x00000000
        /*0050*/ 	.short	0x0005
        /*0052*/ 	.short	0x0024
        /*0054*/ 	.byte	0x00, 0xf0, 0x11, 0x00


	//----- nvinfo : EIATTR_KPARAM_INFO
	.align		4
.L_17:
        /*0058*/ 	.byte	0x04, 0x17
        /*005a*/ 	.short	(.L_19 - .L_18)
.L_18:
        /*005c*/ 	.word	0x00000000
        /*0060*/ 	.short	0x0004
        /*0062*/ 	.short	0x0020
        /*0064*/ 	.byte	0x00, 0xf0, 0x05, 0x00


	//----- nvinfo : EIATTR_KPARAM_INFO
	.align		4
.L_19:
        /*0068*/ 	.byte	0x04, 0x17
        /*006a*/ 	.short	(.L_21 - .L_20)
.L_20:
        /*006c*/ 	.word	0x00000000
        /*0070*/ 	.short	0x0003
        /*0072*/ 	.short	0x0018
        /*0074*/ 	.byte	0x00, 0xf5, 0x21, 0x00


	//----- nvinfo : EIATTR_KPARAM_INFO
	.align		4
.L_21:
        /*0078*/ 	.byte	0x04, 0x17
        /*007a*/ 	.short	(.L_23 - .L_22)
.L_22:
        /*007c*/ 	.word	0x00000000
        /*0080*/ 	.short	0x0002
        /*0082*/ 	.short	0x0010
        /*0084*/ 	.byte	0x00, 0xf0, 0x05, 0x00


	//----- nvinfo : EIATTR_KPARAM_INFO
	.align		4
.L_23:
        /*0088*/ 	.byte	0x04, 0x17
        /*008a*/ 	.short	(.L_25 - .L_24)
.L_24:
        /*008c*/ 	.word	0x00000000
        /*0090*/ 	.short	0x0001
        /*0092*/ 	.short	0x0008
        /*0094*/ 	.byte	0x00, 0xf5, 0x21, 0x00


	//----- nvinfo : EIATTR_KPARAM_INFO
	.align		4
.L_25:
        /*0098*/ 	.byte	0x04, 0x17
        /*009a*/ 	.short	(.L_27 - .L_26)
.L_26:
        /*009c*/ 	.word	0x00000000
        /*00a0*/ 	.short	0x0000
        /*00a2*/ 	.short	0x0000
        /*00a4*/ 	.byte	0x00, 0xf0, 0x11, 0x00


	//----- nvinfo : EIATTR_SPARSE_MMA_MASK
	.align		4
.L_27:
        /*00a8*/ 	.byte	0x03, 0x50
        /*00aa*/ 	.short	0x0000


	//----- nvinfo : EIATTR_MAXREG_COUNT
	.align		4
        /*00ac*/ 	.byte	0x03, 0x1b
        /*00ae*/ 	.short	0x00ff


	//----- nvinfo : EIATTR_NUM_BARRIERS
	.align		4
        /*00b0*/ 	.byte	0x02, 0x4c
        /*00b2*/ 	.byte	0x01
	.zero		1


	//----- nvinfo : EIATTR_MERCURY_ISA_VERSION
	.align		4
        /*00b4*/ 	.byte	0x03, 0x5f
        /*00b6*/ 	.short	0x0101


	//----- nvinfo : EIATTR_VRC_CTA_INIT_COUNT
	.align		4
        /*00b8*/ 	.byte	0x02, 0x4a
	.zero		1
	.zero		1


	//----- nvinfo : EIATTR_EXIT_INSTR_OFFSETS
	.align		4
        /*00bc*/ 	.byte	0x04, 0x1c
        /*00be*/ 	.short	(.L_29 - .L_28)


	//   ....[0]....
.L_28:
        /*00c0*/ 	.word	0x00000730


	//   ....[1]....
        /*00c4*/ 	.word	0x000007d0


	//----- nvinfo : EIATTR_CRS_STACK_SIZE
	.align		4
.L_29:
        /*00c8*/ 	.byte	0x04, 0x1e
        /*00ca*/ 	.short	(.L_31 - .L_30)
.L_30:
        /*00cc*/ 	.word	0x00000000


	//----- nvinfo : EIATTR_CBANK_PARAM_SIZE
	.align		4
.L_31:
        /*00d0*/ 	.byte	0x03, 0x19
        /*00d2*/ 	.short	0x003c


	//----- nvinfo : EIATTR_PARAM_CBANK
	.align		4
        /*00d4*/ 	.byte	0x04, 0x0a
        /*00d6*/ 	.short	(.L_33 - .L_32)
	.align		4
.L_32:
        /*00d8*/ 	.word	index@(.nv.constant0._Z17gemm_tiled_kernelfPKfbS0_bfPfiii)
        /*00dc*/ 	.short	0x0380
        /*00de*/ 	.short	0x003c


	//----- nvinfo : EIATTR_SW_WAR
	.align		4
.L_33:
        /*00e0*/ 	.byte	0x04, 0x36
        /*00e2*/ 	.short	(.L_35 - .L_34)
.L_34:
        /*00e4*/ 	.word	0x00000008
.L_35:


//--------------------- .nv.callgraph             --------------------------
	.section	.nv.callgraph,"",@"SHT_CUDA_CALLGRAPH"
	.align	4
	.sectionentsize	8
	.align		4
        /*0000*/ 	.word	0x00000000
	.align		4
        /*0004*/ 	.word	0xffffffff
	.align		4
        /*0008*/ 	.word	0x00000000
	.align		4
        /*000c*/ 	.word	0xfffffffe
	.align		4
        /*0010*/ 	.word	0x00000000
	.align		4
        /*0014*/ 	.word	0xfffffffd
	.align		4
        /*0018*/ 	.word	0x00000000
	.align		4
        /*001c*/ 	.word	0xfffffffc


//--------------------- .text._Z17gemm_tiled_kernelfPKfbS0_bfPfiii --------------------------
	.section	.text._Z17gemm_tiled_kernelfPKfbS0_bfPfiii,"ax",@progbits
	.align	128
        .global         _Z17gemm_tiled_kernelfPKfbS0_bfPfiii
        .type           _Z17gemm_tiled_kernelfPKfbS0_bfPfiii,@function
        .size           _Z17gemm_tiled_kernelfPKfbS0_bfPfiii,(.L_x_7 - _Z17gemm_tiled_kernelfPKfbS0_bfPfiii)
        .other          _Z17gemm_tiled_kernelfPKfbS0_bfPfiii,@"STO_CUDA_ENTRY STV_DEFAULT"
_Z17gemm_tiled_kernelfPKfbS0_bfPfiii:
.text._Z17gemm_tiled_kernelfPKfbS0_bfPfiii:
[----:B------:R-:W-:Y:S01]  /*0000*/  LDC R1, c[0x0][0x37c] ;  /* 0x0000df00ff017b82 */ /* 0x000fe20000000800 */
[----:B------:R-:W0:Y:S01]  /*0010*/  S2R R8, SR_CTAID.Y ;  /* 0x0000000000087919 */ /* 0x000e220000002600 */
[----:B------:R-:W1:Y:S01]  /*0020*/  LDCU UR10, c[0x0][0x3b8] ;  /* 0x00007700ff0a77ac */ /* 0x000e620008000800 */
[----:B------:R-:W-:Y:S01]  /*0030*/  HFMA2 R15, -RZ, RZ, 0, 0 ;  /* 0x00000000ff0f7431 */ /* 0x000fe200000001ff */
[----:B------:R-:W0:Y:S01]  /*0040*/  S2R R3, SR_TID.Y ;  /* 0x0000000000037919 */ /* 0x000e220000002200 */
[----:B------:R-:W2:Y:S01]  /*0050*/  LDCU.64 UR8, c[0x0][0x358] ;  /* 0x00006b00ff0877ac */ /* 0x000ea20008000a00 */
[----:B------:R-:W3:Y:S01]  /*0060*/  S2R R9, SR_CTAID.X ;  /* 0x0000000000097919 */ /* 0x000ee20000002500 */
[----:B------:R-:W3:Y:S01]  /*0070*/  S2R R2, SR_TID.X ;  /* 0x0000000000027919 */ /* 0x000ee20000002100 */
[----:B-1----:R-:W-:Y:S01]  /*0080*/  UISETP.GE.AND UP0, UPT, UR10, 0x1, UPT ;  /* 0x000000010a00788c */ /* 0x002fe2000bf06270 */
[----:B0-----:R-:W-:Y:S02]  /*0090*/  LEA R23, R8, R3, 0x4 ;  /* 0x0000000308177211 */ /* 0x001fe400078e20ff */
[----:B---3--:R-:W-:-:S06]  /*00a0*/  LEA R0, R9, R2, 0x4 ;  /* 0x0000000209007211 */ /* 0x008fcc00078e20ff */
[----:B--2---:R-:W-:Y:S05]  /*00b0*/  BRA.U !UP0, `(.L_x_0) ;  /* 0x0000000508907547 */ /* 0x004fea000b800000 */
[----:B------:R-:W0:Y:S01]  /*00c0*/  S2UR UR7, SR_CgaCtaId ;  /* 0x00000000000779c3 */ /* 0x000e220000008800 */
[----:B------:R-:W1:Y:S01]  /*00d0*/  LDCU UR11, c[0x0][0x3b4] ;  /* 0x00007680ff0b77ac */ /* 0x000e620008000800 */
[----:B------:R-:W-:Y:S01]  /*00e0*/  IMAD R7, R2, UR10, R3 ;  /* 0x0000000a02077c24 */ /* 0x000fe2000f8e0203 */
[----:B------:R-:W-:Y:S01]  /*00f0*/  MOV R15, RZ ;  /* 0x000000ff000f7202 */ /* 0x000fe20000000f00 */
[--C-:B------:R-:W-:Y:S01]  /*0100*/  IMAD R18, R23, UR10, R2.reuse ;  /* 0x0000000a17127c24 */ /* 0x100fe2000f8e0202 */
[----:B------:R-:W-:Y:S01]  /*0110*/  UMOV UR5, 0x400 ;  /* 0x0000040000057882 */ /* 0x000fe20000000000 */
[----:B------:R-:W-:Y:S01]  /*0120*/  UIADD3 UR4, UPT, UPT, UR10, 0xf, URZ ;  /* 0x0000000f0a047890 */ /* 0x000fe2000fffe0ff */
[----:B------:R-:W-:Y:S01]  /*0130*/  LEA R7, R8, R7, 0x4 ;  /* 0x0000000708077211 */ /* 0x000fe200078e20ff */
[----:B------:R-:W2:Y:S01]  /*0140*/  LDC R4, c[0x0][0x3b8] ;  /* 0x0000ee00ff047b82 */ /* 0x000ea20000000800 */
[----:B------:R-:W-:Y:S02]  /*0150*/  UIADD3 UR6, UPT, UPT, UR5, 0x400, URZ ;  /* 0x0000040005067890 */ /* 0x000fe4000fffe0ff */
[----:B------:R-:W-:Y:S01]  /*0160*/  USHF.R.U32.HI UR4, URZ, 0x4, UR4 ;  /* 0x00000004ff047899 */ /* 0x000fe20008011604 */
[----:B------:R-:W3:Y:S04]  /*0170*/  LDCU UR12, c[0x0][0x3b0] ;  /* 0x00007600ff0c77ac */ /* 0x000ee80008000800 */
[----:B------:R-:W4:Y:S01]  /*0180*/  LDC R5, c[0x0][0x3b4] ;  /* 0x0000ed00ff057b82 */ /* 0x000f220000000800 */
[----:B------:R-:W2:Y:S01]  /*0190*/  LDCU.U8 UR13, c[0x0][0x390] ;  /* 0x00007200ff0d77ac */ /* 0x000ea20008000000 */
[----:B-1----:R-:W-:-:S02]  /*01a0*/  IMAD R6, R3, UR11, R2 ;  /* 0x0000000b03067c24 */ /* 0x002fc4000f8e0202 */
[----:B------:R-:W-:Y:S01]  /*01b0*/  IMAD R19, R0, UR11, R3 ;  /* 0x0000000b00137c24 */ /* 0x000fe2000f8e0203 */
[----:B------:R-:W1:Y:S03]  /*01c0*/  LDCU.U8 UR14, c[0x0][0x3a0] ;  /* 0x00007400ff0e77ac */ /* 0x000e660008000000 */
[----:B------:R-:W1:Y:S01]  /*01d0*/  LDC.64 R26, c[0x0][0x388] ;  /* 0x0000e200ff1a7b82 */ /* 0x000e620000000a00 */
[----:B------:R-:W-:Y:S01]  /*01e0*/  LEA R6, R9, R6, 0x4 ;  /* 0x0000000609067211 */ /* 0x000fe200078e20ff */
[----:B0-----:R-:W-:Y:S02]  /*01f0*/  ULEA UR5, UR7, UR5, 0x18 ;  /* 0x0000000507057291 */ /* 0x001fe4000f8ec0ff */
[----:B------:R-:W-:Y:S02]  /*0200*/  ULEA UR6, UR7, UR6, 0x18 ;  /* 0x0000000607067291 */ /* 0x000fe4000f8ec0ff */
[----:B------:R-:W-:-:S02]  /*0210*/  UIADD3 UR4, UPT, UPT, -UR4, URZ, URZ ;  /* 0x000000ff04047290 */ /* 0x000fc4000fffe1ff */
[----:B------:R-:W0:Y:S01]  /*0220*/  LDC.64 R24, c[0x0][0x398] ;  /* 0x0000e600ff187b82 */ /* 0x000e220000000a00 */
[C---:B------:R-:W-:Y:S02]  /*0230*/  LEA R17, R3.reuse, UR5, 0x6 ;  /* 0x0000000503117c11 */ /* 0x040fe4000f8e30ff */
[C---:B------:R-:W-:Y:S02]  /*0240*/  LEA R16, R2.reuse, UR6, 0x2 ;  /* 0x0000000602107c11 */ /* 0x040fe4000f8e10ff */
[----:B------:R-:W-:Y:S02]  /*0250*/  LEA R20, R2, R17, 0x2 ;  /* 0x0000001102147211 */ /* 0x000fe400078e10ff */
[----:B---3--:R-:W-:-:S07]  /*0260*/  LEA R21, R3, R16, 0x6 ;  /* 0x0000001003157211 */ /* 0x008fce00078e30ff */
.L_x_5:
[----:B--2---:R-:W-:Y:S01]  /*0270*/  ISETP.GE.AND P0, PT, R2, R4, PT ;  /* 0x000000040200720c */ /* 0x004fe20003f06270 */
[----:B------:R-:W-:Y:S01]  /*0280*/  BSSY.RECONVERGENT B0, `(.L_x_1) ;  /* 0x000000a000007945 */ /* 0x000fe20003800200 */
[----:B------:R-:W-:Y:S02]  /*0290*/  MOV R13, RZ ;  /* 0x000000ff000d7202 */ /* 0x000fe40000000f00 */
[----:B------:R-:W-:-:S13]  /*02a0*/  ISETP.GE.OR P0, PT, R23, UR12, P0 ;  /* 0x0000000c17007c0c */ /* 0x000fda0008706670 */
[----:B------:R-:W-:Y:S05]  /*02b0*/  @P0 BRA `(.L_x_2) ;  /* 0x0000000000180947 */ /* 0x000fea0003800000 */
[----:B------:R-:W-:-:S06]  /*02c0*/  UPRMT UR5, UR13, 0x8880, URZ ;  /* 0x000088800d057896 */ /* 0x000fcc00080000ff */
[----:B------:R-:W-:-:S13]  /*02d0*/  ISETP.NE.AND P0, PT, RZ, UR5, PT ;  /* 0x00000005ff007c0c */ /* 0x000fda000bf05270 */
[----:B-1----:R-:W-:-:S05]  /*02e0*/  @!P0 IMAD.WIDE R10, R18, 0x4, R26 ;  /* 0x00000004120a8825 */ /* 0x002fca00078e021a */
[----:B------:R2:W5:Y:S01]  /*02f0*/  @!P0 LDG.E R13, desc[UR8][R10.64] ;  /* 0x000000080a0d8981 */ /* 0x000562000c1e1900 */
[----:B------:R-:W-:-:S05]  /*0300*/  @P0 IMAD.WIDE R8, R7, 0x4, R26 ;  /* 0x0000000407080825 */ /* 0x000fca00078e021a */
[----:B------:R2:W5:Y:S02]  /*0310*/  @P0 LDG.E R13, desc[UR8][R8.64] ;  /* 0x00000008080d0981 */ /* 0x000564000c1e1900 */
.L_x_2:
[----:B-1----:R-:W-:Y:S05]  /*0320*/  BSYNC.RECONVERGENT B0 ;  /* 0x0000000000007941 */ /* 0x002fea0003800200 */
.L_x_1:
[----:B-----5:R1:W-:Y:S01]  /*0330*/  STS [R20], R13 ;  /* 0x0000000d14007388 */ /* 0x0203e20000000800 */
[----:B------:R-:W-:Y:S01]  /*0340*/  ISETP.GE.AND P0, PT, R3, R4, PT ;  /* 0x000000040300720c */ /* 0x000fe20003f06270 */
[----:B------:R-:W-:Y:S01]  /*0350*/  BSSY.RECONVERGENT B0, `(.L_x_3) ;  /* 0x000000a000007945 */ /* 0x000fe20003800200 */
[----:B------:R-:W-:Y:S02]  /*0360*/  HFMA2 R12, -RZ, RZ, 0, 0 ;  /* 0x00000000ff0c7431 */ /* 0x000fe400000001ff */
[----:B----4-:R-:W-:-:S13]  /*0370*/  ISETP.GE.OR P0, PT, R0, R5, P0 ;  /* 0x000000050000720c */ /* 0x010fda0000706670 */
[----:B-1----:R-:W-:Y:S05]  /*0380*/  @P0 BRA `(.L_x_4) ;  /* 0x0000000000180947 */ /* 0x002fea0003800000 */
[----:B------:R-:W-:-:S06]  /*0390*/  UPRMT UR5, UR14, 0x8880, URZ ;  /* 0x000088800e057896 */ /* 0x000fcc00080000ff */
[----:B------:R-:W-:-:S13]  /*03a0*/  ISETP.NE.AND P0, PT, RZ, UR5, PT ;  /* 0x00000005ff007c0c */ /* 0x000fda000bf05270 */
[----:B0-2---:R-:W-:-:S05]  /*03b0*/  @!P0 IMAD.WIDE R10, R6, 0x4, R24 ;  /* 0x00000004060a8825 */ /* 0x005fca00078e0218 */
[----:B------:R1:W5:Y:S01]  /*03c0*/  @!P0 LDG.E R12, desc[UR8][R10.64] ;  /* 0x000000080a0c8981 */ /* 0x000362000c1e1900 */
[----:B------:R-:W-:-:S05]  /*03d0*/  @P0 IMAD.WIDE R8, R19, 0x4, R24 ;  /* 0x0000000413080825 */ /* 0x000fca00078e0218 */
[----:B------:R1:W5:Y:S02]  /*03e0*/  @P0 LDG.E R12, desc[UR8][R8.64] ;  /* 0x00000008080c0981 */ /* 0x000364000c1e1900 */
.L_x_4:
[----:B------:R-:W-:Y:S05]  /*03f0*/  BSYNC.RECONVERGENT B0 ;  /* 0x0000000000007941 */ /* 0x000fea0003800200 */
.L_x_3:
[----:B-----5:R-:W-:Y:S01]  /*0400*/  STS [R21], R12 ;  /* 0x0000000c15007388 */ /* 0x020fe20000000800 */
[----:B------:R-:W-:Y:S01]  /*0410*/  UIADD3 UR4, UPT, UPT, UR4, 0x1, URZ ;  /* 0x0000000104047890 */ /* 0x000fe2000fffe0ff */
[----:B------:R-:W-:Y:S01]  /*0420*/  LEA R6, R5, R6, 0x4 ;  /* 0x0000000605067211 */ /* 0x000fe200078e20ff */
[----:B------:R-:W-:Y:S02]  /*0430*/  BAR.SYNC.DEFER_BLOCKING 0x0 ;  /* 0x0000000000007b1d */ /* 0x000fe40000010000 */
[----:B------:R-:W-:Y:S01]  /*0440*/  UISETP.NE.AND UP0, UPT, UR4, URZ, UPT ;  /* 0x000000ff0400728c */ /* 0x000fe2000bf05270 */
[----:B------:R-:W-:Y:S02]  /*0450*/  IADD3 R19, PT, PT, R19, 0x10, RZ ;  /* 0x0000001013137810 */ /* 0x000fe40007ffe0ff */
[----:B------:R-:W-:Y:S02]  /*0460*/  IADD3 R3, PT, PT, R3, 0x10, RZ ;  /* 0x0000001003037810 */ /* 0x000fe40007ffe0ff */
[----:B------:R-:W-:-:S02]  /*0470*/  IADD3 R18, PT, PT, R18, 0x10, RZ ;  /* 0x0000001012127810 */ /* 0x000fc40007ffe0ff */
[----:B------:R-:W-:Y:S02]  /*0480*/  LEA R7, R4, R7, 0x4 ;  /* 0x0000000704077211 */ /* 0x000fe400078e20ff */
[----:B------:R-:W-:Y:S01]  /*0490*/  IADD3 R2, PT, PT, R2, 0x10, RZ ;  /* 0x0000001002027810 */ /* 0x000fe20007ffe0ff */
[----:B------:R-:W-:Y:S04]  /*04a0*/  LDS R14, [R16] ;  /* 0x00000000100e7984 */ /* 0x000fe80000000800 */
[----:B-12---:R-:W1:Y:S04]  /*04b0*/  LDS.128 R8, [R17] ;  /* 0x0000000011087984 */ /* 0x006e680000000c00 */
[----:B------:R-:W2:Y:S04]  /*04c0*/  LDS R29, [R16+0x40] ;  /* 0x00004000101d7984 */ /* 0x000ea80000000800 */
[----:B------:R-:W3:Y:S01]  /*04d0*/  LDS R13, [R16+0x80] ;  /* 0x00008000100d7984 */ /* 0x000ee20000000800 */
[----:B-1----:R-:W-:-:S03]  /*04e0*/  FFMA R14, R8, R14, R15 ;  /* 0x0000000e080e7223 */ /* 0x002fc6000000000f */
[----:B------:R-:W1:Y:S01]  /*04f0*/  LDS R8, [R16+0xc0] ;  /* 0x0000c00010087984 */ /* 0x000e620000000800 */
[----:B--2---:R-:W-:-:S03]  /*0500*/  FFMA R14, R29, R9, R14 ;  /* 0x000000091d0e7223 */ /* 0x004fc6000000000e */
[----:B------:R-:W-:Y:S01]  /*0510*/  LDS R9, [R16+0x100] ;  /* 0x0001000010097984 */ /* 0x000fe20000000800 */
[----:B---3--:R-:W-:-:S03]  /*0520*/  FFMA R29, R13, R10, R14 ;  /* 0x0000000a0d1d7223 */ /* 0x008fc6000000000e */
[----:B------:R-:W2:Y:S01]  /*0530*/  LDS.128 R12, [R17+0x10] ;  /* 0x00001000110c7984 */ /* 0x000ea20000000c00 */
[----:B-1----:R-:W-:-:S03]  /*0540*/  FFMA R11, R8, R11, R29 ;  /* 0x0000000b080b7223 */ /* 0x002fc6000000001d */
[----:B------:R-:W1:Y:S04]  /*0550*/  LDS R29, [R16+0x140] ;  /* 0x00014000101d7984 */ /* 0x000e680000000800 */
[----:B------:R-:W3:Y:S01]  /*0560*/  LDS R8, [R16+0x180] ;  /* 0x0001800010087984 */ /* 0x000ee20000000800 */
[----:B--2---:R-:W-:-:S03]  /*0570*/  FFMA R12, R12, R9, R11 ;  /* 0x000000090c0c7223 */ /* 0x004fc6000000000b */
[----:B------:R-:W2:Y:S01]  /*0580*/  LDS R9, [R16+0x1c0] ;  /* 0x0001c00010097984 */ /* 0x000ea20000000800 */
[----:B-1----:R-:W-:-:S03]  /*0590*/  FFMA R13, R29, R13, R12 ;  /* 0x0000000d1d0d7223 */ /* 0x002fc6000000000c */
[----:B------:R-:W-:Y:S01]  /*05a0*/  LDS R12, [R16+0x200] ;  /* 0x00020000100c7984 */ /* 0x000fe20000000800 */
[----:B---3--:R-:W-:-:S03]  /*05b0*/  FFMA R8, R8, R14, R13 ;  /* 0x0000000e08087223 */ /* 0x008fc6000000000d */
[----:B------:R-:W-:Y:S01]  /*05c0*/  LDS R29, [R16+0x240] ;  /* 0x00024000101d7984 */ /* 0x000fe20000000800 */
[----:B--2---:R-:W-:-:S03]  /*05d0*/  FFMA R15, R9, R15, R8 ;  /* 0x0000000f090f7223 */ /* 0x004fc60000000008 */
[----:B------:R-:W1:Y:S04]  /*05e0*/  LDS.128 R8, [R17+0x20] ;  /* 0x0000200011087984 */ /* 0x000e680000000c00 */
[----:B------:R-:W2:Y:S01]  /*05f0*/  LDS R13, [R16+0x280] ;  /* 0x00028000100d7984 */ /* 0x000ea20000000800 */
[----:B-1----:R-:W-:-:S03]  /*0600*/  FFMA R12, R8, R12, R15 ;  /* 0x0000000c080c7223 */ /* 0x002fc6000000000f */
[----:B------:R-:W1:Y:S01]  /*0610*/  LDS R8, [R16+0x2c0] ;  /* 0x0002c00010087984 */ /* 0x000e620000000800 */
[----:B------:R-:W-:-:S03]  /*0620*/  FFMA R12, R29, R9, R12 ;  /* 0x000000091d0c7223 */ /* 0x000fc6000000000c */
[----:B------:R-:W-:Y:S01]  /*0630*/  LDS R9, [R16+0x300] ;  /* 0x0003000010097984 */ /* 0x000fe20000000800 */
[----:B--2---:R-:W-:-:S03]  /*0640*/  FFMA R29, R13, R10, R12 ;  /* 0x0000000a0d1d7223 */ /* 0x004fc6000000000c */
[----:B------:R-:W2:Y:S01]  /*0650*/  LDS.128 R12, [R17+0x30] ;  /* 0x00003000110c7984 */ /* 0x000ea20000000c00 */
[----:B-1----:R-:W-:-:S03]  /*0660*/  FFMA R11, R8, R11, R29 ;  /* 0x0000000b080b7223 */ /* 0x002fc6000000001d */
[----:B------:R-:W1:Y:S04]  /*0670*/  LDS R29, [R16+0x340] ;  /* 0x00034000101d7984 */ /* 0x000e680000000800 */
[----:B------:R-:W3:Y:S01]  /*0680*/  LDS R8, [R16+0x380] ;  /* 0x0003800010087984 */ /* 0x000ee20000000800 */
[----:B--2---:R-:W-:-:S03]  /*0690*/  FFMA R12, R12, R9, R11 ;  /* 0x000000090c0c7223 */ /* 0x004fc6000000000b */
[----:B------:R-:W2:Y:S01]  /*06a0*/  LDS R9, [R16+0x3c0] ;  /* 0x0003c00010097984 */ /* 0x000ea20000000800 */
[----:B-1----:R-:W-:-:S04]  /*06b0*/  FFMA R13, R29, R13, R12 ;  /* 0x0000000d1d0d7223 */ /* 0x002fc8000000000c */
[----:B---3--:R-:W-:-:S04]  /*06c0*/  FFMA R8, R8, R14, R13 ;  /* 0x0000000e08087223 */ /* 0x008fc8000000000d */
[----:B--2---:R-:W-:Y:S01]  /*06d0*/  FFMA R15, R9, R15, R8 ;  /* 0x0000000f090f7223 */ /* 0x004fe20000000008 */
[----:B------:R-:W-:Y:S06]  /*06e0*/  BAR.SYNC.DEFER_BLOCKING 0x0 ;  /* 0x0000000000007b1d */ /* 0x000fec0000010000 */
[----:B------:R-:W-:Y:S05]  /*06f0*/  BRA.U UP0, `(.L_x_5) ;  /* 0xfffffff900dc7547 */ /* 0x000fea000b83ffff */
.L_x_0:
[----:B------:R-:W1:Y:S02]  /*0700*/  LDCU.64 UR6, c[0x0][0x3b0] ;  /* 0x00007600ff0677ac */ /* 0x000e640008000a00 */
[----:B-1----:R-:W-:-:S04]  /*0710*/  ISETP.GE.AND P0, PT, R0, UR7, PT ;  /* 0x0000000700007c0c */ /* 0x002fc8000bf06270 */
[----:B------:R-:W-:-:S13]  /*0720*/  ISETP.GE.OR P0, PT, R23, UR6, P0 ;  /* 0x0000000617007c0c */ /* 0x000fda0008706670 */
[----:B------:R-:W-:Y:S05]  /*0730*/  @P0 EXIT ;  /* 0x000000000000094d */ /* 0x000fea0003800000 */
[----:B------:R-:W1:Y:S01]  /*0740*/  LDC.64 R2, c[0x0][0x3a8] ;  /* 0x0000ea00ff027b82 */ /* 0x000e620000000a00 */
[----:B------:R-:W-:Y:S01]  /*0750*/  IMAD R23, R23, UR7, R0 ;  /* 0x0000000717177c24 */ /* 0x000fe2000f8e0200 */
[----:B------:R-:W2:Y:S01]  /*0760*/  LDCU UR4, c[0x0][0x3a4] ;  /* 0x00007480ff0477ac */ /* 0x000ea20008000800 */
[----:B------:R-:W3:Y:S02]  /*0770*/  LDCU UR5, c[0x0][0x380] ;  /* 0x00007000ff0577ac */ /* 0x000ee40008000800 */
[----:B-1----:R-:W-:-:S05]  /*0780*/  IMAD.WIDE R2, R23, 0x4, R2 ;  /* 0x0000000417027825 */ /* 0x002fca00078e0202 */
[----:B------:R-:W2:Y:S02]  /*0790*/  LDG.E R0, desc[UR8][R2.64] ;  /* 0x0000000802007981 */ /* 0x000ea4000c1e1900 */
[----:B--2---:R-:W-:-:S04]  /*07a0*/  FMUL R0, R0, UR4 ;  /* 0x0000000400007c20 */ /* 0x004fc80008400000 */
[----:B---3--:R-:W-:-:S05]  /*07b0*/  FFMA R15, R15, UR5, R0 ;  /* 0x000000050f0f7c23 */ /* 0x008fca0008000000 */
[----:B------:R-:W-:Y:S01]  /*07c0*/  STG.E desc[UR8][R2.64], R15 ;  /* 0x0000000f02007986 */ /* 0x000fe2000c101908 */
[----:B------:R-:W-:Y:S05]  /*07d0*/  EXIT ;  /* 0x000000000000794d */ /* 0x000fea0003800000 */
.L_x_6:
[----:B------:R-:W-:-:S00]  /*07e0*/  BRA `(.L_x_6) ;  /* 0xfffffffc00fc7947 */ /* 0x000fc0000383ffff */
[----:B------:R-:W-:-:S00]  /*07f0*/  NOP ;  /* 0x0000000000007918 */ /* 0x000fc00000000000 */
        /* <DEDUP_REMOVED lines=8> */
.L_x_7:


//--------------------- .nv.shared._Z17gemm_tiled_kernelfPKfbS0_bfPfiii --------------------------
	.section	.nv.shared._Z17gemm_tiled_kernelfPKfbS0_bfPfiii,"aw",@nobits
	.sectionflags	@""
	.align	4
.nv.shared._Z17gemm_tiled_kernelfPKfbS0_bfPfiii:
	.zero		3072


//--------------------- .nv.shared.reserved.0     --------------------------
	.section	.nv.shared.reserved.0,"aw",@nobits
	.weak		__nv_reservedSMEM_offset_0_alias
	.size		__nv_reservedSMEM_offset_0_alias, 0, 64
	.other		__nv_reservedSMEM_offset_0_alias,@"STO_CUDA_RESERVED_SHARED STV_DEFAULT"
__nv_reservedSMEM_offset_0_alias:
	.zero		0
	.zero		64


//--------------------- .nv.constant0._Z17gemm_tiled_kernelfPKfbS0_bfPfiii --------------------------
	.section	.nv.constant0._Z17gemm_tiled_kernelfPKfbS0_bfPfiii,"a",@progbits
	.sectionflags	@""
	.align	4
.nv.constant0._Z17gemm_tiled_kernelfPKfbS0_bfPfiii:
	.zero		956


//--------------------- SYMBOLS --------------------------

	.type		.nv.reservedSmem.offset0,@object
	.size		.nv.reservedSmem.offset0,0x4
	.type		.nv.reservedSmem.cap,@object
	.size		.nv.reservedSmem.cap,0x4
